//
// Generated by NVIDIA NVVM Compiler
//
// Compiler Build ID: CL-36424714
// Cuda compilation tools, release 13.0, V13.0.88
// Based on NVVM 20.0.0
//

.version 9.0
.target sm_100
.address_size 64

	// .globl	_Z17compute_distancesPfS_S_iii

.visible .entry _Z17compute_distancesPfS_S_iii(
	.param .u64 .ptr .align 1 _Z17compute_distancesPfS_S_iii_param_0,
	.param .u64 .ptr .align 1 _Z17compute_distancesPfS_S_iii_param_1,
	.param .u64 .ptr .align 1 _Z17compute_distancesPfS_S_iii_param_2,
	.param .u32 _Z17compute_distancesPfS_S_iii_param_3,
	.param .u32 _Z17compute_distancesPfS_S_iii_param_4,
	.param .u32 _Z17compute_distancesPfS_S_iii_param_5
)
{
	.reg .pred 	%p<13>;
	.reg .b32 	%r<43>;
	.reg .b32 	%f<84>;
	.reg .b64 	%rd<40>;

	ld.param.u64 	%rd8, [_Z17compute_distancesPfS_S_iii_param_0];
	ld.param.u64 	%rd9, [_Z17compute_distancesPfS_S_iii_param_1];
	ld.param.u64 	%rd7, [_Z17compute_distancesPfS_S_iii_param_2];
	ld.param.u32 	%r20, [_Z17compute_distancesPfS_S_iii_param_3];
	ld.param.u32 	%r21, [_Z17compute_distancesPfS_S_iii_param_4];
	ld.param.u32 	%r19, [_Z17compute_distancesPfS_S_iii_param_5];
	cvta.to.global.u64 	%rd1, %rd8;
	cvta.to.global.u64 	%rd2, %rd9;
	mov.u32 	%r22, %ctaid.x;
	mov.u32 	%r23, %ntid.x;
	mov.u32 	%r24, %tid.x;
	mad.lo.s32 	%r1, %r22, %r23, %r24;
	mov.u32 	%r25, %ctaid.y;
	mov.u32 	%r26, %ntid.y;
	mov.u32 	%r27, %tid.y;
	mad.lo.s32 	%r28, %r25, %r26, %r27;
	setp.ge.s32 	%p1, %r1, %r21;
	setp.ge.s32 	%p2, %r28, %r20;
	or.pred  	%p3, %p1, %p2;
	@%p3 bra 	$L__BB0_14;
	setp.lt.s32 	%p4, %r19, 1;
	mov.f32 	%f83, 0f00000000;
	@%p4 bra 	$L__BB0_13;
	mul.lo.s32 	%r3, %r19, %r1;
	mul.lo.s32 	%r4, %r19, %r28;
	and.b32  	%r5, %r19, 7;
	setp.lt.u32 	%p5, %r19, 8;
	mov.f32 	%f83, 0f00000000;
	mov.b32 	%r41, 0;
	@%p5 bra 	$L__BB0_5;
	and.b32  	%r41, %r19, 2147483640;
	neg.s32 	%r39, %r41;
	add.s64 	%rd3, %rd2, 16;
	mul.wide.u32 	%rd10, %r4, 4;
	add.s64 	%rd11, %rd10, %rd1;
	add.s64 	%rd39, %rd11, 16;
	mov.f32 	%f83, 0f00000000;
	mov.u32 	%r38, %r3;
$L__BB0_4:
	.pragma "nounroll";
	mul.wide.s32 	%rd12, %r38, 4;
	add.s64 	%rd13, %rd3, %rd12;
	ld.global.f32 	%f17, [%rd13+-16];
	ld.global.f32 	%f18, [%rd39+-16];
	sub.f32 	%f19, %f17, %f18;
	fma.rn.f32 	%f20, %f19, %f19, %f83;
	ld.global.f32 	%f21, [%rd13+-12];
	ld.global.f32 	%f22, [%rd39+-12];
	sub.f32 	%f23, %f21, %f22;
	fma.rn.f32 	%f24, %f23, %f23, %f20;
	ld.global.f32 	%f25, [%rd13+-8];
	ld.global.f32 	%f26, [%rd39+-8];
	sub.f32 	%f27, %f25, %f26;
	fma.rn.f32 	%f28, %f27, %f27, %f24;
	ld.global.f32 	%f29, [%rd13+-4];
	ld.global.f32 	%f30, [%rd39+-4];
	sub.f32 	%f31, %f29, %f30;
	fma.rn.f32 	%f32, %f31, %f31, %f28;
	ld.global.f32 	%f33, [%rd13];
	ld.global.f32 	%f34, [%rd39];
	sub.f32 	%f35, %f33, %f34;
	fma.rn.f32 	%f36, %f35, %f35, %f32;
	ld.global.f32 	%f37, [%rd13+4];
	ld.global.f32 	%f38, [%rd39+4];
	sub.f32 	%f39, %f37, %f38;
	fma.rn.f32 	%f40, %f39, %f39, %f36;
	ld.global.f32 	%f41, [%rd13+8];
	ld.global.f32 	%f42, [%rd39+8];
	sub.f32 	%f43, %f41, %f42;
	fma.rn.f32 	%f44, %f43, %f43, %f40;
	ld.global.f32 	%f45, [%rd13+12];
	ld.global.f32 	%f46, [%rd39+12];
	sub.f32 	%f47, %f45, %f46;
	fma.rn.f32 	%f83, %f47, %f47, %f44;
	add.s32 	%r39, %r39, 8;
	add.s32 	%r38, %r38, 8;
	add.s64 	%rd39, %rd39, 32;
	setp.ne.s32 	%p6, %r39, 0;
	@%p6 bra 	$L__BB0_4;
$L__BB0_5:
	setp.eq.s32 	%p7, %r5, 0;
	@%p7 bra 	$L__BB0_13;
	and.b32  	%r13, %r19, 3;
	setp.lt.u32 	%p8, %r5, 4;
	@%p8 bra 	$L__BB0_8;
	add.s32 	%r30, %r41, %r3;
	mul.wide.s32 	%rd14, %r30, 4;
	add.s64 	%rd15, %rd2, %rd14;
	ld.global.f32 	%f49, [%rd15];
	add.s32 	%r31, %r41, %r4;
	mul.wide.u32 	%rd16, %r31, 4;
	add.s64 	%rd17, %rd1, %rd16;
	ld.global.f32 	%f50, [%rd17];
	sub.f32 	%f51, %f49, %f50;
	fma.rn.f32 	%f52, %f51, %f51, %f83;
	ld.global.f32 	%f53, [%rd15+4];
	cvt.u64.u32 	%rd18, %r4;
	cvt.u64.u32 	%rd19, %r41;
	add.s64 	%rd20, %rd19, %rd18;
	shl.b64 	%rd21, %rd20, 2;
	add.s64 	%rd22, %rd1, %rd21;
	ld.global.f32 	%f54, [%rd22+4];
	sub.f32 	%f55, %f53, %f54;
	fma.rn.f32 	%f56, %f55, %f55, %f52;
	ld.global.f32 	%f57, [%rd15+8];
	ld.global.f32 	%f58, [%rd22+8];
	sub.f32 	%f59, %f57, %f58;
	fma.rn.f32 	%f60, %f59, %f59, %f56;
	ld.global.f32 	%f61, [%rd15+12];
	ld.global.f32 	%f62, [%rd22+12];
	sub.f32 	%f63, %f61, %f62;
	fma.rn.f32 	%f83, %f63, %f63, %f60;
	add.s32 	%r41, %r41, 4;
$L__BB0_8:
	setp.eq.s32 	%p9, %r13, 0;
	@%p9 bra 	$L__BB0_13;
	setp.eq.s32 	%p10, %r13, 1;
	@%p10 bra 	$L__BB0_11;
	add.s32 	%r32, %r41, %r3;
	mul.wide.s32 	%rd23, %r32, 4;
	add.s64 	%rd24, %rd2, %rd23;
	ld.global.f32 	%f65, [%rd24];
	add.s32 	%r33, %r41, %r4;
	mul.wide.u32 	%rd25, %r33, 4;
	add.s64 	%rd26, %rd1, %rd25;
	ld.global.f32 	%f66, [%rd26];
	sub.f32 	%f67, %f65, %f66;
	fma.rn.f32 	%f68, %f67, %f67, %f83;
	ld.global.f32 	%f69, [%rd24+4];
	cvt.u64.u32 	%rd27, %r4;
	cvt.u64.u32 	%rd28, %r41;
	add.s64 	%rd29, %rd28, %rd27;
	shl.b64 	%rd30, %rd29, 2;
	add.s64 	%rd31, %rd1, %rd30;
	ld.global.f32 	%f70, [%rd31+4];
	sub.f32 	%f71, %f69, %f70;
	fma.rn.f32 	%f83, %f71, %f71, %f68;
	add.s32 	%r41, %r41, 2;
$L__BB0_11:
	and.b32  	%r34, %r19, 1;
	setp.eq.b32 	%p11, %r34, 1;
	not.pred 	%p12, %p11;
	@%p12 bra 	$L__BB0_13;
	add.s32 	%r35, %r41, %r3;
	mul.wide.s32 	%rd32, %r35, 4;
	add.s64 	%rd33, %rd2, %rd32;
	ld.global.f32 	%f72, [%rd33];
	add.s32 	%r36, %r41, %r4;
	mul.wide.u32 	%rd34, %r36, 4;
	add.s64 	%rd35, %rd1, %rd34;
	ld.global.f32 	%f73, [%rd35];
	sub.f32 	%f74, %f72, %f73;
	fma.rn.f32 	%f83, %f74, %f74, %f83;
$L__BB0_13:
	sqrt.rn.f32 	%f75, %f83;
	mad.lo.s32 	%r37, %r20, %r1, %r28;
	cvta.to.global.u64 	%rd36, %rd7;
	mul.wide.s32 	%rd37, %r37, 4;
	add.s64 	%rd38, %rd36, %rd37;
	st.global.f32 	[%rd38], %f75;
$L__BB0_14:
	ret;

}


// ===== COMPILED SASS (sm_100) =====

	.target	sm_100

	.elftype	@"ET_EXEC"


//--------------------- .note.nv.tkinfo           --------------------------
	.section	.note.nv.tkinfo,"",@"SHT_NOTE"
	.sectionflags	@"SHF_NOTE_NV_TKINFO"
	.tkinfo
        /*0018*/ 	.word	0x00000002
        /*0030*/ 	.string	""
        /*0030*/ 	.string	"ptxas"
        /*0030*/ 	.string	"Cuda compilation tools, release 13.0, V13.0.88"
        /*0030*/ 	.string	"Build cuda_13.0.r13.0/compiler.36424714_0"
        /*0030*/ 	.string	"-arch sm_100 -m 64 "



//--------------------- .note.nv.cuinfo           --------------------------
	.section	.note.nv.cuinfo,"",@"SHT_NOTE"
	.sectionflags	@"SHF_NOTE_NV_CUINFO"
        /*0018*/ 	.short	0x0002
        /*001a*/ 	.short	0x0064
        /*001c*/ 	.short	0x0082
	.zero		2


//--------------------- .nv.info                  --------------------------
	.section	.nv.info,"",@"SHT_CUDA_INFO"
	.align	4


	//----- nvinfo : EIATTR_REGCOUNT
	.align		4
        /*0000*/ 	.byte	0x04, 0x2f
        /*0002*/ 	.short	(.L_1 - .L_0)
	.align		4
.L_0:
        /*0004*/ 	.word	index@(_Z17compute_distancesPfS_S_iii)
        /*0008*/ 	.word	0x0000001f


	//----- nvinfo : EIATTR_FRAME_SIZE
	.align		4
.L_1:
        /*000c*/ 	.byte	0x04, 0x11
        /*000e*/ 	.short	(.L_3 - .L_2)
	.align		4
.L_2:
        /*0010*/ 	.word	index@($__internal_0_$__cuda_sm20_sqrt_rn_f32_slowpath)
        /*0014*/ 	.word	0x00000000


	//----- nvinfo : EIATTR_FRAME_SIZE
	.align		4
.L_3:
        /*0018*/ 	.byte	0x04, 0x11
        /*001a*/ 	.short	(.L_5 - .L_4)
	.align		4
.L_4:
        /*001c*/ 	.word	index@(_Z17compute_distancesPfS_S_iii)
        /*0020*/ 	.word	0x00000000


	//----- nvinfo : EIATTR_MIN_STACK_SIZE
	.align		4
.L_5:
        /*0024*/ 	.byte	0x04, 0x12
        /*0026*/ 	.short	(.L_7 - .L_6)
	.align		4
.L_6:
        /*0028*/ 	.word	index@(_Z17compute_distancesPfS_S_iii)
        /*002c*/ 	.word	0x00000000
.L_7:


//--------------------- .nv.compat                --------------------------
	.section	.nv.compat,"",@"SHT_CUDA_COMPAT_INFO"
	.align	4
        /*0000*/ 	.byte	0x02, 0x09, 0x00, 0x00, 0x02, 0x02, 0x01, 0x00, 0x02, 0x05, 0x05, 0x00, 0x03, 0x07, 0x01, 0x01
        /*0010*/ 	.byte	0x02, 0x03, 0x00, 0x00, 0x02, 0x06, 0x01, 0x00, 0x04, 0x0b, 0x08, 0x00, 0x01, 0x00, 0x00, 0x00
        /*0020*/ 	.byte	0x00, 0x00, 0x00, 0x00


//--------------------- .nv.info._Z17compute_distancesPfS_S_iii --------------------------
	.section	.nv.info._Z17compute_distancesPfS_S_iii,"",@"SHT_CUDA_INFO"
	.sectionflags	@""
	.align	4


	//----- nvinfo : EIATTR_CUDA_API_VERSION
	.align		4
        /*0000*/ 	.byte	0x04, 0x37
        /*0002*/ 	.short	(.L_9 - .L_8)
.L_8:
        /*0004*/ 	.word	0x00000082


	//----- nvinfo : EIATTR_KPARAM_INFO
	.align		4
.L_9:
        /*0008*/ 	.byte	0x04, 0x17
        /*000a*/ 	.short	(.L_11 - .L_10)
.L_10:
        /*000c*/ 	.word	0x00000000
        /*0010*/ 	.short	0x0005
        /*0012*/ 	.short	0x0020
        /*0014*/ 	.byte	0x00, 0xf0, 0x11, 0x00


	//----- nvinfo : EIATTR_KPARAM_INFO
	.align		4
.L_11:
        /*0018*/ 	.byte	0x04, 0x17
        /*001a*/ 	.short	(.L_13 - .L_12)
.L_12:
        /*001c*/ 	.word	0x00000000
        /*0020*/ 	.short	0x0004
        /*0022*/ 	.short	0x001c
        /*0024*/ 	.byte	0x00, 0xf0, 0x11, 0x00


	//----- nvinfo : EIATTR_KPARAM_INFO
	.align		4
.L_13:
        /*0028*/ 	.byte	0x04, 0x17
        /*002a*/ 	.short	(.L_15 - .L_14)
.L_14:
        /*002c*/ 	.word	0x00000000
        /*0030*/ 	.short	0x0003
        /*0032*/ 	.short	0x0018
        /*0034*/ 	.byte	0x00, 0xf0, 0x11, 0x00


	//----- nvinfo : EIATTR_KPARAM_INFO
	.align		4
.L_15:
        /*0038*/ 	.byte	0x04, 0x17
        /*003a*/ 	.short	(.L_17 - .L_16)
.L_16:
        /*003c*/ 	.word	0x00000000
        /*0040*/ 	.short	0x0002
        /*0042*/ 	.short	0x0010
        /*0044*/ 	.byte	0x00, 0xf5, 0x21, 0x00


	//----- nvinfo : EIATTR_KPARAM_INFO
	.align		4
.L_17:
        /*0048*/ 	.byte	0x04, 0x17
        /*004a*/ 	.short	(.L_19 - .L_18)
.L_18:
        /*004c*/ 	.word	0x00000000
        /*0050*/ 	.short	0x0001
        /*0052*/ 	.short	0x0008
        /*0054*/ 	.byte	0x00, 0xf5, 0x21, 0x00


	//----- nvinfo : EIATTR_KPARAM_INFO
	.align		4
.L_19:
        /*0058*/ 	.byte	0x04, 0x17
        /*005a*/ 	.short	(.L_21 - .L_20)
.L_20:
        /*005c*/ 	.word	0x00000000
        /*0060*/ 	.short	0x0000
        /*0062*/ 	.short	0x0000
        /*0064*/ 	.byte	0x00, 0xf5, 0x21, 0x00


	//----- nvinfo : EIATTR_SPARSE_MMA_MASK
	.align		4
.L_21:
        /*0068*/ 	.byte	0x03, 0x50
        /*006a*/ 	.short	0x0000


	//----- nvinfo : EIATTR_MAXREG_COUNT
	.align		4
        /*006c*/ 	.byte	0x03, 0x1b
        /*006e*/ 	.short	0x00ff


	//----- nvinfo : EIATTR_MERCURY_ISA_VERSION
	.align		4
        /*0070*/ 	.byte	0x03, 0x5f
        /*0072*/ 	.short	0x0101


	//----- nvinfo : EIATTR_VRC_CTA_INIT_COUNT
	.align		4
        /*0074*/ 	.byte	0x02, 0x4a
	.zero		1
	.zero		1


	//----- nvinfo : EIATTR_EXIT_INSTR_OFFSETS
	.align		4
        /*0078*/ 	.byte	0x04, 0x1c
        /*007a*/ 	.short	(.L_23 - .L_22)


	//   ....[0]....
.L_22:
        /*007c*/ 	.word	0x000000c0


	//   ....[1]....
        /*0080*/ 	.word	0x00000a40


	//----- nvinfo : EIATTR_CRS_STACK_SIZE
	.align		4
.L_23:
        /*0084*/ 	.byte	0x04, 0x1e
        /*0086*/ 	.short	(.L_25 - .L_24)
.L_24:
        /*0088*/ 	.word	0x00000000


	//----- nvinfo : EIATTR_CBANK_PARAM_SIZE
	.align		4
.L_25:
        /*008c*/ 	.byte	0x03, 0x19
        /*008e*/ 	.short	0x0024


	//----- nvinfo : EIATTR_PARAM_CBANK
	.align		4
        /*0090*/ 	.byte	0x04, 0x0a
        /*0092*/ 	.short	(.L_27 - .L_26)
	.align		4
.L_26:
        /*0094*/ 	.word	index@(.nv.constant0._Z17compute_distancesPfS_S_iii)
        /*0098*/ 	.short	0x0380
        /*009a*/ 	.short	0x0024


	//----- nvinfo : EIATTR_SW_WAR
	.align		4
.L_27:
        /*009c*/ 	.byte	0x04, 0x36
        /*009e*/ 	.short	(.L_29 - .L_28)
.L_28:
        /*00a0*/ 	.word	0x00000008
.L_29:


//--------------------- .nv.callgraph             --------------------------
	.section	.nv.callgraph,"",@"SHT_CUDA_CALLGRAPH"
	.align	4
	.sectionentsize	8
	.align		4
        /*0000*/ 	.word	0x00000000
	.align		4
        /*0004*/ 	.word	0xffffffff
	.align		4
        /*0008*/ 	.word	0x00000000
	.align		4
        /*000c*/ 	.word	0xfffffffe
	.align		4
        /*0010*/ 	.word	0x00000000
	.align		4
        /*0014*/ 	.word	0xfffffffd
	.align		4
        /*0018*/ 	.word	0x00000000
	.align		4
        /*001c*/ 	.word	0xfffffffc


//--------------------- .text._Z17compute_distancesPfS_S_iii --------------------------
	.section	.text._Z17compute_distancesPfS_S_iii,"ax",@progbits
	.align	128
        .global         _Z17compute_distancesPfS_S_iii
        .type           _Z17compute_distancesPfS_S_iii,@function
        .size           _Z17compute_distancesPfS_S_iii,(.L_x_9 - _Z17compute_distancesPfS_S_iii)
        .other          _Z17compute_distancesPfS_S_iii,@"STO_CUDA_ENTRY STV_DEFAULT"
_Z17compute_distancesPfS_S_iii:
.text._Z17compute_distancesPfS_S_iii:
[----:B------:R-:W-:Y:S01]  /*0000*/  LDC R1, c[0x0][0x37c] ;  /* 0x0000df00ff017b82 */ /* 0x000fe20000000800 */
[----:B------:R-:W0:Y:S07]  /*0010*/  S2R R3, SR_TID.Y ;  /* 0x0000000000037919 */ /* 0x000e2e0000002200 */
[----:B------:R-:W1:Y:S01]  /*0020*/  LDC R7, c[0x0][0x360] ;  /* 0x0000d800ff077b82 */ /* 0x000e620000000800 */
[----:B------:R-:W2:Y:S01]  /*0030*/  LDCU.64 UR6, c[0x0][0x398] ;  /* 0x00007300ff0677ac */ /* 0x000ea20008000a00 */
[----:B------:R-:W1:Y:S06]  /*0040*/  S2R R0, SR_TID.X ;  /* 0x0000000000007919 */ /* 0x000e6c0000002100 */
[----:B------:R-:W0:Y:S08]  /*0050*/  S2UR UR5, SR_CTAID.Y ;  /* 0x00000000000579c3 */ /* 0x000e300000002600 */
[----:B------:R-:W0:Y:S08]  /*0060*/  LDC R6, c[0x0][0x364] ;  /* 0x0000d900ff067b82 */ /* 0x000e300000000800 */
[----:B------:R-:W1:Y:S01]  /*0070*/  S2UR UR4, SR_CTAID.X ;  /* 0x00000000000479c3 */ /* 0x000e620000002500 */
[----:B0-----:R-:W-:-:S05]  /*0080*/  IMAD R6, R6, UR5, R3 ;  /* 0x0000000506067c24 */ /* 0x001fca000f8e0203 */
[----:B--2---:R-:W-:Y:S01]  /*0090*/  ISETP.GE.AND P0, PT, R6, UR6, PT ;  /* 0x0000000606007c0c */ /* 0x004fe2000bf06270 */
[----:B-1----:R-:W-:-:S05]  /*00a0*/  IMAD R7, R7, UR4, R0 ;  /* 0x0000000407077c24 */ /* 0x002fca000f8e0200 */
[----:B------:R-:W-:-:S13]  /*00b0*/  ISETP.GE.OR P0, PT, R7, UR7, P0 ;  /* 0x0000000707007c0c */ /* 0x000fda0008706670 */
[----:B------:R-:W-:Y:S05]  /*00c0*/  @P0 EXIT ;  /* 0x000000000000094d */ /* 0x000fea0003800000 */
[----:B------:R-:W0:Y:S01]  /*00d0*/  LDC R10, c[0x0][0x3a0] ;  /* 0x0000e800ff0a7b82 */ /* 0x000e220000000800 */
[----:B------:R-:W1:Y:S01]  /*00e0*/  LDCU.64 UR6, c[0x0][0x358] ;  /* 0x00006b00ff0677ac */ /* 0x000e620008000a00 */
[----:B------:R-:W-:Y:S01]  /*00f0*/  HFMA2 R11, -RZ, RZ, 0, 0 ;  /* 0x00000000ff0b7431 */ /* 0x000fe200000001ff */
[----:B0-----:R-:W-:-:S13]  /*0100*/  ISETP.GE.AND P0, PT, R10, 0x1, PT ;  /* 0x000000010a00780c */ /* 0x001fda0003f06270 */
[----:B-1----:R-:W-:Y:S05]  /*0110*/  @!P0 BRA `(.L_x_0) ;  /* 0x0000000400fc8947 */ /* 0x002fea0003800000 */
[C---:B------:R-:W-:Y:S01]  /*0120*/  ISETP.GE.U32.AND P1, PT, R10.reuse, 0x8, PT ;  /* 0x000000080a00780c */ /* 0x040fe20003f26070 */
[-C--:B------:R-:W-:Y:S01]  /*0130*/  IMAD R0, R7, R10.reuse, RZ ;  /* 0x0000000a07007224 */ /* 0x080fe200078e02ff */
[----:B------:R-:W-:Y:S01]  /*0140*/  LOP3.LUT R25, R10, 0x7, RZ, 0xc0, !PT ;  /* 0x000000070a197812 */ /* 0x000fe200078ec0ff */
[----:B------:R-:W-:Y:S01]  /*0150*/  IMAD R8, R6, R10, RZ ;  /* 0x0000000a06087224 */ /* 0x000fe200078e02ff */
[----:B------:R-:W-:Y:S02]  /*0160*/  MOV R11, RZ ;  /* 0x000000ff000b7202 */ /* 0x000fe40000000f00 */
[----:B------:R-:W-:Y:S02]  /*0170*/  ISETP.NE.AND P0, PT, R25, RZ, PT ;  /* 0x000000ff1900720c */ /* 0x000fe40003f05270 */
[----:B------:R-:W-:-:S05]  /*0180*/  MOV R9, RZ ;  /* 0x000000ff00097202 */ /* 0x000fca0000000f00 */
[----:B------:R-:W-:Y:S06]  /*0190*/  @!P1 BRA `(.L_x_1) ;  /* 0x0000000000d09947 */ /* 0x000fec0003800000 */
[----:B------:R-:W0:Y:S01]  /*01a0*/  LDC.64 R2, c[0x0][0x380] ;  /* 0x0000e000ff027b82 */ /* 0x000e220000000a00 */
[----:B------:R-:W1:Y:S01]  /*01b0*/  LDCU.64 UR4, c[0x0][0x388] ;  /* 0x00007100ff0477ac */ /* 0x000e620008000a00 */
[----:B------:R-:W-:Y:S02]  /*01c0*/  LOP3.LUT R9, R10, 0x7ffffff8, RZ, 0xc0, !PT ;  /* 0x7ffffff80a097812 */ /* 0x000fe400078ec0ff */
[----:B------:R-:W-:Y:S02]  /*01d0*/  MOV R11, RZ ;  /* 0x000000ff000b7202 */ /* 0x000fe40000000f00 */
[----:B------:R-:W-:Y:S02]  /*01e0*/  MOV R12, R0 ;  /* 0x00000000000c7202 */ /* 0x000fe40000000f00 */
[----:B------:R-:W-:Y:S01]  /*01f0*/  IADD3 R27, PT, PT, -R9, RZ, RZ ;  /* 0x000000ff091b7210 */ /* 0x000fe20007ffe1ff */
[----:B-1----:R-:W-:-:S04]  /*0200*/  UIADD3 UR4, UP0, UPT, UR4, 0x10, URZ ;  /* 0x0000001004047890 */ /* 0x002fc8000ff1e0ff */
[----:B------:R-:W-:Y:S01]  /*0210*/  UIADD3.X UR5, UPT, UPT, URZ, UR5, URZ, UP0, !UPT ;  /* 0x00000005ff057290 */ /* 0x000fe200087fe4ff */
[----:B0-----:R-:W-:-:S03]  /*0220*/  IMAD.WIDE.U32 R2, R8, 0x4, R2 ;  /* 0x0000000408027825 */ /* 0x001fc600078e0002 */
[----:B------:R-:W-:-:S04]  /*0230*/  IADD3 R2, P1, PT, R2, 0x10, RZ ;  /* 0x0000001002027810 */ /* 0x000fc80007f3e0ff */
[----:B------:R-:W-:-:S09]  /*0240*/  IADD3.X R3, PT, PT, RZ, R3, RZ, P1, !PT ;  /* 0x00000003ff037210 */ /* 0x000fd20000ffe4ff */
.L_x_2:
[----:B------:R-:W-:Y:S01]  /*0250*/  MOV R4, UR4 ;  /* 0x0000000400047c02 */ /* 0x000fe20008000f00 */
[----:B------:R-:W2:Y:S01]  /*0260*/  LDG.E R22, desc[UR6][R2.64+-0x10] ;  /* 0xfffff00602167981 */ /* 0x000ea2000c1e1900 */
[----:B------:R-:W-:-:S03]  /*0270*/  MOV R5, UR5 ;  /* 0x0000000500057c02 */ /* 0x000fc60008000f00 */
[----:B------:R-:W3:Y:S01]  /*0280*/  LDG.E R13, desc[UR6][R2.64+-0xc] ;  /* 0xfffff406020d7981 */ /* 0x000ee2000c1e1900 */
[----:B------:R-:W-:-:S03]  /*0290*/  IMAD.WIDE R4, R12, 0x4, R4 ;  /* 0x000000040c047825 */ /* 0x000fc600078e0204 */
[----:B------:R-:W4:Y:S04]  /*02a0*/  LDG.E R15, desc[UR6][R2.64+-0x8] ;  /* 0xfffff806020f7981 */ /* 0x000f28000c1e1900 */
[----:B------:R-:W2:Y:S04]  /*02b0*/  LDG.E R21, desc[UR6][R4.64+-0x10] ;  /* 0xfffff00604157981 */ /* 0x000ea8000c1e1900 */
[----:B------:R-:W3:Y:S04]  /*02c0*/  LDG.E R14, desc[UR6][R4.64+-0xc] ;  /* 0xfffff406040e7981 */ /* 0x000ee8000c1e1900 */
[----:B------:R-:W4:Y:S04]  /*02d0*/  LDG.E R16, desc[UR6][R4.64+-0x8] ;  /* 0xfffff80604107981 */ /* 0x000f28000c1e1900 */
[----:B------:R-:W5:Y:S04]  /*02e0*/  LDG.E R17, desc[UR6][R2.64+-0x4] ;  /* 0xfffffc0602117981 */ /* 0x000f68000c1e1900 */
[----:B------:R-:W5:Y:S04]  /*02f0*/  LDG.E R18, desc[UR6][R4.64+-0x4] ;  /* 0xfffffc0604127981 */ /* 0x000f68000c1e1900 */
[----:B------:R-:W5:Y:S04]  /*0300*/  LDG.E R19, desc[UR6][R2.64] ;  /* 0x0000000602137981 */ /* 0x000f68000c1e1900 */
[----:B------:R-:W5:Y:S04]  /*0310*/  LDG.E R20, desc[UR6][R4.64] ;  /* 0x0000000604147981 */ /* 0x000f68000c1e1900 */
[----:B------:R-:W5:Y:S04]  /*0320*/  LDG.E R26, desc[UR6][R4.64+0xc] ;  /* 0x00000c06041a7981 */ /* 0x000f68000c1e1900 */
[----:B------:R-:W5:Y:S01]  /*0330*/  LDG.E R23, desc[UR6][R2.64+0xc] ;  /* 0x00000c0602177981 */ /* 0x000f62000c1e1900 */
[----:B--2---:R-:W-:-:S03]  /*0340*/  FADD R24, R21, -R22 ;  /* 0x8000001615187221 */ /* 0x004fc60000000000 */
[----:B------:R-:W2:Y:S04]  /*0350*/  LDG.E R21, desc[UR6][R2.64+0x4] ;  /* 0x0000040602157981 */ /* 0x000ea8000c1e1900 */
[----:B------:R-:W2:Y:S01]  /*0360*/  LDG.E R22, desc[UR6][R4.64+0x4] ;  /* 0x0000040604167981 */ /* 0x000ea2000c1e1900 */
[----:B------:R-:W-:-:S03]  /*0370*/  FFMA R28, R24, R24, R11 ;  /* 0x00000018181c7223 */ /* 0x000fc6000000000b */
[----:B------:R0:W2:Y:S04]  /*0380*/  LDG.E R11, desc[UR6][R2.64+0x8] ;  /* 0x00000806020b7981 */ /* 0x0000a8000c1e1900 */
[----:B------:R-:W2:Y:S01]  /*0390*/  LDG.E R24, desc[UR6][R4.64+0x8] ;  /* 0x0000080604187981 */ /* 0x000ea2000c1e1900 */
[----:B---3--:R-:W-:Y:S01]  /*03a0*/  FADD R13, R14, -R13 ;  /* 0x8000000d0e0d7221 */ /* 0x008fe20000000000 */
[----:B----4-:R-:W-:-:S03]  /*03b0*/  FADD R15, R16, -R15 ;  /* 0x8000000f100f7221 */ /* 0x010fc60000000000 */
[----:B------:R-:W-:Y:S01]  /*03c0*/  FFMA R28, R13, R13, R28 ;  /* 0x0000000d0d1c7223 */ /* 0x000fe2000000001c */
[----:B-----5:R-:W-:Y:S01]  /*03d0*/  FADD R17, R18, -R17 ;  /* 0x8000001112117221 */ /* 0x020fe20000000000 */
[----:B------:R-:W-:Y:S02]  /*03e0*/  IADD3 R27, PT, PT, R27, 0x8, RZ ;  /* 0x000000081b1b7810 */ /* 0x000fe40007ffe0ff */
[----:B------:R-:W-:Y:S01]  /*03f0*/  FFMA R28, R15, R15, R28 ;  /* 0x0000000f0f1c7223 */ /* 0x000fe2000000001c */
[----:B------:R-:W-:Y:S01]  /*0400*/  FADD R19, R20, -R19 ;  /* 0x8000001314137221 */ /* 0x000fe20000000000 */
[----:B------:R-:W-:Y:S02]  /*0410*/  ISETP.NE.AND P1, PT, R27, RZ, PT ;  /* 0x000000ff1b00720c */ /* 0x000fe40003f25270 */
[----:B------:R-:W-:-:S04]  /*0420*/  FFMA R28, R17, R17, R28 ;  /* 0x00000011111c7223 */ /* 0x000fc8000000001c */
[----:B------:R-:W-:Y:S01]  /*0430*/  FFMA R28, R19, R19, R28 ;  /* 0x00000013131c7223 */ /* 0x000fe2000000001c */
[----:B0-----:R-:W-:Y:S01]  /*0440*/  IADD3 R2, P2, PT, R2, 0x20, RZ ;  /* 0x0000002002027810 */ /* 0x001fe20007f5e0ff */
[----:B------:R-:W-:Y:S01]  /*0450*/  FADD R26, R26, -R23 ;  /* 0x800000171a1a7221 */ /* 0x000fe20000000000 */
[----:B------:R-:W-:Y:S02]  /*0460*/  IADD3 R12, PT, PT, R12, 0x8, RZ ;  /* 0x000000080c0c7810 */ /* 0x000fe40007ffe0ff */
[----:B------:R-:W-:Y:S01]  /*0470*/  IADD3.X R3, PT, PT, RZ, R3, RZ, P2, !PT ;  /* 0x00000003ff037210 */ /* 0x000fe200017fe4ff */
[----:B--2---:R-:W-:-:S04]  /*0480*/  FADD R21, R22, -R21 ;  /* 0x8000001516157221 */ /* 0x004fc80000000000 */
[----:B------:R-:W-:Y:S01]  /*0490*/  FFMA R28, R21, R21, R28 ;  /* 0x00000015151c7223 */ /* 0x000fe2000000001c */
[----:B------:R-:W-:-:S04]  /*04a0*/  FADD R11, R24, -R11 ;  /* 0x8000000b180b7221 */ /* 0x000fc80000000000 */
[----:B------:R-:W-:-:S04]  /*04b0*/  FFMA R11, R11, R11, R28 ;  /* 0x0000000b0b0b7223 */ /* 0x000fc8000000001c */
[----:B------:R-:W-:Y:S01]  /*04c0*/  FFMA R11, R26, R26, R11 ;  /* 0x0000001a1a0b7223 */ /* 0x000fe2000000000b */
[----:B------:R-:W-:Y:S06]  /*04d0*/  @P1 BRA `(.L_x_2) ;  /* 0xfffffffc005c1947 */ /* 0x000fec000383ffff */
.L_x_1:
[----:B------:R-:W-:Y:S05]  /*04e0*/  @!P0 BRA `(.L_x_0) ;  /* 0x0000000400088947 */ /* 0x000fea0003800000 */
[----:B------:R-:W-:Y:S02]  /*04f0*/  ISETP.GE.U32.AND P1, PT, R25, 0x4, PT ;  /* 0x000000041900780c */ /* 0x000fe40003f26070 */
[----:B------:R-:W-:-:S04]  /*0500*/  LOP3.LUT R17, R10, 0x3, RZ, 0xc0, !PT ;  /* 0x000000030a117812 */ /* 0x000fc800078ec0ff */
[----:B------:R-:W-:-:S07]  /*0510*/  ISETP.NE.AND P0, PT, R17, RZ, PT ;  /* 0x000000ff1100720c */ /* 0x000fce0003f05270 */
[----:B------:R-:W-:Y:S06]  /*0520*/  @!P1 BRA `(.L_x_3) ;  /* 0x0000000000709947 */ /* 0x000fec0003800000 */
[----:B------:R-:W0:Y:S01]  /*0530*/  LDC.64 R12, c[0x0][0x380] ;  /* 0x0000e000ff0c7b82 */ /* 0x000e220000000a00 */
[----:B------:R-:W1:Y:S01]  /*0540*/  LDCU.64 UR4, c[0x0][0x380] ;  /* 0x00007000ff0477ac */ /* 0x000e620008000a00 */
[CC--:B------:R-:W-:Y:S02]  /*0550*/  IADD3 R15, PT, PT, R8.reuse, R9.reuse, RZ ;  /* 0x00000009080f7210 */ /* 0x0c0fe40007ffe0ff */
[-C--:B------:R-:W-:Y:S02]  /*0560*/  IADD3 R14, P1, PT, R8, R9.reuse, RZ ;  /* 0x00000009080e7210 */ /* 0x080fe40007f3e0ff */
[----:B------:R-:W-:Y:S02]  /*0570*/  IADD3 R3, PT, PT, R0, R9, RZ ;  /* 0x0000000900037210 */ /* 0x000fe40007ffe0ff */
[----:B------:R-:W2:Y:S01]  /*0580*/  LDC.64 R4, c[0x0][0x388] ;  /* 0x0000e200ff047b82 */ /* 0x000ea20000000a00 */
[----:B0-----:R-:W-:Y:S01]  /*0590*/  IMAD.WIDE.U32 R12, R15, 0x4, R12 ;  /* 0x000000040f0c7825 */ /* 0x001fe200078e000c */
[----:B------:R-:W-:-:S02]  /*05a0*/  IADD3.X R15, PT, PT, RZ, RZ, RZ, P1, !PT ;  /* 0x000000ffff0f7210 */ /* 0x000fc40000ffe4ff */
[----:B-1----:R-:W-:-:S03]  /*05b0*/  LEA R2, P1, R14, UR4, 0x2 ;  /* 0x000000040e027c11 */ /* 0x002fc6000f8210ff */
[----:B------:R-:W3:Y:S01]  /*05c0*/  LDG.E R13, desc[UR6][R12.64] ;  /* 0x000000060c0d7981 */ /* 0x000ee2000c1e1900 */
[----:B--2---:R-:W-:Y:S01]  /*05d0*/  IMAD.WIDE R4, R3, 0x4, R4 ;  /* 0x0000000403047825 */ /* 0x004fe200078e0204 */
[----:B------:R-:W-:-:S04]  /*05e0*/  LEA.HI.X R3, R14, UR5, R15, 0x2, P1 ;  /* 0x000000050e037c11 */ /* 0x000fc800088f140f */
[----:B------:R-:W3:Y:S04]  /*05f0*/  LDG.E R14, desc[UR6][R4.64] ;  /* 0x00000006040e7981 */ /* 0x000ee8000c1e1900 */
[----:B------:R-:W2:Y:S04]  /*0600*/  LDG.E R15, desc[UR6][R4.64+0x4] ;  /* 0x00000406040f7981 */ /* 0x000ea8000c1e1900 */
[----:B------:R-:W2:Y:S04]  /*0610*/  LDG.E R16, desc[UR6][R2.64+0x4] ;  /* 0x0000040602107981 */ /* 0x000ea8000c1e1900 */
[----:B------:R-:W4:Y:S04]  /*0620*/  LDG.E R18, desc[UR6][R4.64+0x8] ;  /* 0x0000080604127981 */ /* 0x000f28000c1e1900 */
[----:B------:R-:W4:Y:S04]  /*0630*/  LDG.E R19, desc[UR6][R2.64+0x8] ;  /* 0x0000080602137981 */ /* 0x000f28000c1e1900 */
[----:B------:R-:W5:Y:S04]  /*0640*/  LDG.E R21, desc[UR6][R2.64+0xc] ;  /* 0x00000c0602157981 */ /* 0x000f68000c1e1900 */
[----:B------:R-:W5:Y:S01]  /*0650*/  LDG.E R20, desc[UR6][R4.64+0xc] ;  /* 0x00000c0604147981 */ /* 0x000f62000c1e1900 */
[----:B------:R-:W-:Y:S01]  /*0660*/  IADD3 R9, PT, PT, R9, 0x4, RZ ;  /* 0x0000000409097810 */ /* 0x000fe20007ffe0ff */
[----:B---3--:R-:W-:-:S04]  /*0670*/  FADD R14, R14, -R13 ;  /* 0x8000000d0e0e7221 */ /* 0x008fc80000000000 */
[----:B------:R-:W-:Y:S01]  /*0680*/  FFMA R11, R14, R14, R11 ;  /* 0x0000000e0e0b7223 */ /* 0x000fe2000000000b */
[----:B--2---:R-:W-:-:S04]  /*0690*/  FADD R16, R15, -R16 ;  /* 0x800000100f107221 */ /* 0x004fc80000000000 */
[----:B------:R-:W-:Y:S01]  /*06a0*/  FFMA R11, R16, R16, R11 ;  /* 0x00000010100b7223 */ /* 0x000fe2000000000b */
[----:B----4-:R-:W-:-:S04]  /*06b0*/  FADD R18, R18, -R19 ;  /* 0x8000001312127221 */ /* 0x010fc80000000000 */
[----:B------:R-:W-:Y:S01]  /*06c0*/  FFMA R11, R18, R18, R11 ;  /* 0x00000012120b7223 */ /* 0x000fe2000000000b */
[----:B-----5:R-:W-:-:S04]  /*06d0*/  FADD R20, R20, -R21 ;  /* 0x8000001514147221 */ /* 0x020fc80000000000 */
[----:B------:R-:W-:-:S07]  /*06e0*/  FFMA R11, R20, R20, R11 ;  /* 0x00000014140b7223 */ /* 0x000fce000000000b */
.L_x_3:
[----:B------:R-:W-:Y:S05]  /*06f0*/  @!P0 BRA `(.L_x_0) ;  /* 0x0000000000848947 */ /* 0x000fea0003800000 */
[----:B------:R-:W-:Y:S01]  /*0700*/  ISETP.NE.AND P1, PT, R17, 0x1, PT ;  /* 0x000000011100780c */ /* 0x000fe20003f25270 */
[----:B------:R-:W0:Y:S01]  /*0710*/  LDC.64 R4, c[0x0][0x388] ;  /* 0x0000e200ff047b82 */ /* 0x000e220000000a00 */
[----:B------:R-:W-:-:S04]  /*0720*/  LOP3.LUT R10, R10, 0x1, RZ, 0xc0, !PT ;  /* 0x000000010a0a7812 */ /* 0x000fc800078ec0ff */
[----:B------:R-:W-:-:S03]  /*0730*/  ISETP.NE.U32.AND P0, PT, R10, 0x1, PT ;  /* 0x000000010a00780c */ /* 0x000fc60003f05070 */
[----:B------:R-:W1:Y:S04]  /*0740*/  LDC.64 R16, c[0x0][0x380] ;  /* 0x0000e000ff107b82 */ /* 0x000e680000000a00 */
[CC--:B------:R-:W-:Y:S02]  /*0750*/  @P1 IADD3 R10, P2, PT, R8.reuse, R9.reuse, RZ ;  /* 0x00000009080a1210 */ /* 0x0c0fe40007f5e0ff */
[-C--:B------:R-:W-:Y:S02]  /*0760*/  @P1 IADD3 R21, PT, PT, R8, R9.reuse, RZ ;  /* 0x0000000908151210 */ /* 0x080fe40007ffe0ff */
[----:B------:R-:W2:Y:S01]  /*0770*/  @P1 LDC.64 R14, c[0x0][0x380] ;  /* 0x0000e000ff0e1b82 */ /* 0x000ea20000000a00 */
[----:B------:R-:W-:Y:S02]  /*0780*/  @P1 IADD3 R19, PT, PT, R0, R9, RZ ;  /* 0x0000000900131210 */ /* 0x000fe40007ffe0ff */
[----:B------:R-:W-:-:S02]  /*0790*/  @P1 IADD3.X R18, PT, PT, RZ, RZ, RZ, P2, !PT ;  /* 0x000000ffff121210 */ /* 0x000fc400017fe4ff */
[----:B------:R-:W-:-:S03]  /*07a0*/  @P1 IADD3 R9, PT, PT, R9, 0x2, RZ ;  /* 0x0000000209091810 */ /* 0x000fc60007ffe0ff */
[----:B------:R-:W3:Y:S01]  /*07b0*/  LDC.64 R12, c[0x0][0x388] ;  /* 0x0000e200ff0c7b82 */ /* 0x000ee20000000a00 */
[----:B0-----:R-:W-:Y:S01]  /*07c0*/  @P1 IMAD.WIDE R4, R19, 0x4, R4 ;  /* 0x0000000413041825 */ /* 0x001fe200078e0204 */
[-C--:B------:R-:W-:Y:S02]  /*07d0*/  @!P0 IADD3 R19, PT, PT, R0, R9.reuse, RZ ;  /* 0x0000000900138210 */ /* 0x080fe40007ffe0ff */
[----:B------:R-:W-:Y:S02]  /*07e0*/  @!P0 IADD3 R9, PT, PT, R8, R9, RZ ;  /* 0x0000000908098210 */ /* 0x000fe40007ffe0ff */
[----:B------:R-:W4:Y:S02]  /*07f0*/  @P1 LDG.E R0, desc[UR6][R4.64] ;  /* 0x0000000604001981 */ /* 0x000f24000c1e1900 */
[----:B------:R-:W0:Y:S01]  /*0800*/  LDC.64 R2, c[0x0][0x380] ;  /* 0x0000e000ff027b82 */ /* 0x000e220000000a00 */
[----:B-1----:R-:W-:Y:S01]  /*0810*/  @P1 IMAD.WIDE.U32 R16, R21, 0x4, R16 ;  /* 0x0000000415101825 */ /* 0x002fe200078e0010 */
[----:B------:R-:W5:Y:S05]  /*0820*/  @P1 LDG.E R8, desc[UR6][R4.64+0x4] ;  /* 0x0000040604081981 */ /* 0x000f6a000c1e1900 */
[----:B------:R-:W4:Y:S01]  /*0830*/  @P1 LDG.E R17, desc[UR6][R16.64] ;  /* 0x0000000610111981 */ /* 0x000f22000c1e1900 */
[----:B--2---:R-:W-:-:S04]  /*0840*/  @P1 LEA R14, P2, R10, R14, 0x2 ;  /* 0x0000000e0a0e1211 */ /* 0x004fc800078410ff */
[----:B------:R-:W-:Y:S01]  /*0850*/  @P1 LEA.HI.X R15, R10, R15, R18, 0x2, P2 ;  /* 0x0000000f0a0f1211 */ /* 0x000fe200010f1412 */
[----:B---3--:R-:W-:-:S05]  /*0860*/  @!P0 IMAD.WIDE R12, R19, 0x4, R12 ;  /* 0x00000004130c8825 */ /* 0x008fca00078e020c */
[----:B------:R-:W5:Y:S04]  /*0870*/  @P1 LDG.E R15, desc[UR6][R14.64+0x4] ;  /* 0x000004060e0f1981 */ /* 0x000f68000c1e1900 */
[----:B------:R-:W2:Y:S01]  /*0880*/  @!P0 LDG.E R12, desc[UR6][R12.64] ;  /* 0x000000060c0c8981 */ /* 0x000ea2000c1e1900 */
[----:B0-----:R-:W-:-:S06]  /*0890*/  @!P0 IMAD.WIDE.U32 R2, R9, 0x4, R2 ;  /* 0x0000000409028825 */ /* 0x001fcc00078e0002 */
[----:B------:R-:W2:Y:S01]  /*08a0*/  @!P0 LDG.E R3, desc[UR6][R2.64] ;  /* 0x0000000602038981 */ /* 0x000ea2000c1e1900 */
[----:B----4-:R-:W-:Y:S01]  /*08b0*/  @P1 FADD R0, R0, -R17 ;  /* 0x8000001100001221 */ /* 0x010fe20000000000 */
[----:B-----5:R-:W-:-:S03]  /*08c0*/  @P1 FADD R9, R8, -R15 ;  /* 0x8000000f08091221 */ /* 0x020fc60000000000 */
[----:B------:R-:W-:-:S04]  /*08d0*/  @P1 FFMA R8, R0, R0, R11 ;  /* 0x0000000000081223 */ /* 0x000fc8000000000b */
[----:B------:R-:W-:Y:S01]  /*08e0*/  @P1 FFMA R11, R9, R9, R8 ;  /* 0x00000009090b1223 */ /* 0x000fe20000000008 */
[----:B--2---:R-:W-:-:S04]  /*08f0*/  @!P0 FADD R0, R12, -R3 ;  /* 0x800000030c008221 */ /* 0x004fc80000000000 */
[----:B------:R-:W-:-:S07]  /*0900*/  @!P0 FFMA R11, R0, R0, R11 ;  /* 0x00000000000b8223 */ /* 0x000fce000000000b */
.L_x_0:
[----:B------:R-:W-:Y:S01]  /*0910*/  IADD3 R0, PT, PT, R11, -0xd000000, RZ ;  /* 0xf30000000b007810 */ /* 0x000fe20007ffe0ff */
[----:B------:R0:W1:Y:S01]  /*0920*/  MUFU.RSQ R2, R11 ;  /* 0x0000000b00027308 */ /* 0x0000620000001400 */
[----:B------:R-:W-:Y:S02]  /*0930*/  BSSY.RECONVERGENT B0, `(.L_x_4) ;  /* 0x000000b000007945 */ /* 0x000fe40003800200 */
[----:B------:R-:W-:-:S13]  /*0940*/  ISETP.GT.U32.AND P0, PT, R0, 0x727fffff, PT ;  /* 0x727fffff0000780c */ /* 0x000fda0003f04070 */
[----:B0-----:R-:W-:Y:S05]  /*0950*/  @!P0 BRA `(.L_x_5) ;  /* 0x0000000000108947 */ /* 0x001fea0003800000 */
[----:B------:R-:W-:Y:S02]  /*0960*/  MOV R0, R11 ;  /* 0x0000000b00007202 */ /* 0x000fe40000000f00 */
[----:B------:R-:W-:-:S07]  /*0970*/  MOV R9, 0x990 ;  /* 0x0000099000097802 */ /* 0x000fce0000000f00 */
[----:B-1----:R-:W-:Y:S05]  /*0980*/  CALL.REL.NOINC `($__internal_0_$__cuda_sm20_sqrt_rn_f32_slowpath) ;  /* 0x0000000000307944 */ /* 0x002fea0003c00000 */
[----:B------:R-:W-:Y:S05]  /*0990*/  BRA `(.L_x_6) ;  /* 0x0000000000107947 */ /* 0x000fea0003800000 */
.L_x_5:
[C---:B-1----:R-:W-:Y:S01]  /*09a0*/  FMUL.FTZ R0, R2.reuse, R11 ;  /* 0x0000000b02007220 */ /* 0x042fe20000410000 */
[----:B------:R-:W-:-:S03]  /*09b0*/  FMUL.FTZ R2, R2, 0.5 ;  /* 0x3f00000002027820 */ /* 0x000fc60000410000 */
[----:B------:R-:W-:-:S04]  /*09c0*/  FFMA R5, -R0, R0, R11 ;  /* 0x0000000000057223 */ /* 0x000fc8000000010b */
[----:B------:R-:W-:-:S07]  /*09d0*/  FFMA R5, R5, R2, R0 ;  /* 0x0000000205057223 */ /* 0x000fce0000000000 */
.L_x_6:
[----:B------:R-:W-:Y:S05]  /*09e0*/  BSYNC.RECONVERGENT B0 ;  /* 0x0000000000007941 */ /* 0x000fea0003800200 */
.L_x_4:
[----:B------:R-:W0:Y:S01]  /*09f0*/  LDC.64 R2, c[0x0][0x390] ;  /* 0x0000e400ff027b82 */ /* 0x000e220000000a00 */
[----:B------:R-:W1:Y:S02]  /*0a00*/  LDCU UR4, c[0x0][0x398] ;  /* 0x00007300ff0477ac */ /* 0x000e640008000800 */
[----:B-1----:R-:W-:-:S04]  /*0a10*/  IMAD R7, R7, UR4, R6 ;  /* 0x0000000407077c24 */ /* 0x002fc8000f8e0206 */
[----:B0-----:R-:W-:-:S05]  /*0a20*/  IMAD.WIDE R2, R7, 0x4, R2 ;  /* 0x0000000407027825 */ /* 0x001fca00078e0202 */
[----:B------:R-:W-:Y:S01]  /*0a30*/  STG.E desc[UR6][R2.64], R5 ;  /* 0x0000000502007986 */ /* 0x000fe2000c101906 */
[----:B------:R-:W-:Y:S05]  /*0a40*/  EXIT ;  /* 0x000000000000794d */ /* 0x000fea0003800000 */
        .weak           $__internal_0_$__cuda_sm20_sqrt_rn_f32_slowpath
        .type           $__internal_0_$__cuda_sm20_sqrt_rn_f32_slowpath,@function
        .size           $__internal_0_$__cuda_sm20_sqrt_rn_f32_slowpath,(.L_x_9 - $__internal_0_$__cuda_sm20_sqrt_rn_f32_slowpath)
$__internal_0_$__cuda_sm20_sqrt_rn_f32_slowpath:
[----:B------:R-:W-:-:S13]  /*0a50*/  LOP3.LUT P0, RZ, R0, 0x7fffffff, RZ, 0xc0, !PT ;  /* 0x7fffffff00ff7812 */ /* 0x000fda000780c0ff */
[----:B------:R-:W-:Y:S01]  /*0a60*/  @!P0 MOV R2, R0 ;  /* 0x0000000000028202 */ /* 0x000fe20000000f00 */
[----:B------:R-:W-:Y:S06]  /*0a70*/  @!P0 BRA `(.L_x_7) ;  /* 0x0000000000408947 */ /* 0x000fec0003800000 */
[----:B------:R-:W-:-:S13]  /*0a80*/  FSETP.GEU.FTZ.AND P0, PT, R0, RZ, PT ;  /* 0x000000ff0000720b */ /* 0x000fda0003f1e000 */
[----:B------:R-:W-:Y:S01]  /*0a90*/  @!P0 MOV R2, 0x7fffffff ;  /* 0x7fffffff00028802 */ /* 0x000fe20000000f00 */
[----:B------:R-:W-:Y:S06]  /*0aa0*/  @!P0 BRA `(.L_x_7) ;  /* 0x0000000000348947 */ /* 0x000fec0003800000 */
[----:B------:R-:W-:-:S13]  /*0ab0*/  FSETP.GTU.FTZ.AND P0, PT, |R0|, +INF , PT ;  /* 0x7f8000000000780b */ /* 0x000fda0003f1c200 */
[----:B------:R-:W-:Y:S01]  /*0ac0*/  @P0 FADD.FTZ R2, R0, 1 ;  /* 0x3f80000000020421 */ /* 0x000fe20000010000 */
[----:B------:R-:W-:Y:S06]  /*0ad0*/  @P0 BRA `(.L_x_7) ;  /* 0x0000000000280947 */ /* 0x000fec0003800000 */
[----:B------:R-:W-:-:S13]  /*0ae0*/  FSETP.NEU.FTZ.AND P0, PT, |R0|, +INF , PT ;  /* 0x7f8000000000780b */ /* 0x000fda0003f1d200 */
[----:B------:R-:W-:-:S04]  /*0af0*/  @P0 FFMA R3, R0, 1.84467440737095516160e+19, RZ ;  /* 0x5f80000000030823 */ /* 0x000fc800000000ff */
[----:B------:R-:W0:Y:S02]  /*0b00*/  @P0 MUFU.RSQ R2, R3 ;  /* 0x0000000300020308 */ /* 0x000e240000001400 */
[----:B0-----:R-:W-:Y:S01]  /*0b10*/  @P0 FMUL.FTZ R4, R3, R2 ;  /* 0x0000000203040220 */ /* 0x001fe20000410000 */
[----:B------:R-:W-:Y:S01]  /*0b20*/  @P0 FMUL.FTZ R8, R2, 0.5 ;  /* 0x3f00000002080820 */ /* 0x000fe20000410000 */
[----:B------:R-:W-:Y:S02]  /*0b30*/  @!P0 MOV R2, R0 ;  /* 0x0000000000028202 */ /* 0x000fe40000000f00 */
[----:B------:R-:W-:-:S04]  /*0b40*/  @P0 FADD.FTZ R5, -R4, -RZ ;  /* 0x800000ff04050221 */ /* 0x000fc80000010100 */
[----:B------:R-:W-:-:S04]  /*0b50*/  @P0 FFMA R5, R4, R5, R3 ;  /* 0x0000000504050223 */ /* 0x000fc80000000003 */
[----:B------:R-:W-:-:S04]  /*0b60*/  @P0 FFMA R5, R5, R8, R4 ;  /* 0x0000000805050223 */ /* 0x000fc80000000004 */
[----:B------:R-:W-:-:S07]  /*0b70*/  @P0 FMUL.FTZ R2, R5, 2.3283064365386962891e-10 ;  /* 0x2f80000005020820 */ /* 0x000fce0000410000 */
.L_x_7:
[----:B------:R-:W-:Y:S01]  /*0b80*/  HFMA2 R3, -RZ, RZ, 0, 0 ;  /* 0x00000000ff037431 */ /* 0x000fe200000001ff */
[----:B------:R-:W-:Y:S02]  /*0b90*/  MOV R5, R2 ;  /* 0x0000000200057202 */ /* 0x000fe40000000f00 */
[----:B------:R-:W-:-:S04]  /*0ba0*/  MOV R2, R9 ;  /* 0x0000000900027202 */ /* 0x000fc80000000f00 */
[----:B------:R-:W-:Y:S05]  /*0bb0*/  RET.REL.NODEC R2 `(_Z17compute_distancesPfS_S_iii) ;  /* 0xfffffff402107950 */ /* 0x000fea0003c3ffff */
.L_x_8:
[----:B------:R-:W-:-:S00]  /*0bc0*/  BRA `(.L_x_8) ;  /* 0xfffffffc00fc7947 */ /* 0x000fc0000383ffff */
[----:B------:R-:W-:-:S00]  /*0bd0*/  NOP ;  /* 0x0000000000007918 */ /* 0x000fc00000000000 */
        /* <DEDUP_REMOVED lines=10> */
.L_x_9:


//--------------------- .nv.shared.reserved.0     --------------------------
	.section	.nv.shared.reserved.0,"aw",@nobits
	.weak		__nv_reservedSMEM_offset_0_alias
	.size		__nv_reservedSMEM_offset_0_alias, 0, 64
	.other		__nv_reservedSMEM_offset_0_alias,@"STO_CUDA_RESERVED_SHARED STV_DEFAULT"
__nv_reservedSMEM_offset_0_alias:
	.zero		0
	.zero		64


//--------------------- .nv.constant0._Z17compute_distancesPfS_S_iii --------------------------
	.section	.nv.constant0._Z17compute_distancesPfS_S_iii,"a",@progbits
	.sectionflags	@""
	.align	4
.nv.constant0._Z17compute_distancesPfS_S_iii:
	.zero		932


//--------------------- SYMBOLS --------------------------

	.type		.nv.reservedSmem.offset0,@object
	.size		.nv.reservedSmem.offset0,0x4
